	.headerflags	@"EF_CUDA_TEXMODE_UNIFIED EF_CUDA_64BIT_ADDRESS EF_CUDA_ACCELERATORS EF_CUDA_SM90 EF_CUDA_VIRTUAL_SM(EF_CUDA_SM90)"
	.elftype	@"ET_EXEC"


//--------------------- .nv.info                  --------------------------
	.section	.nv.info,"",@"SHT_CUDA_INFO"
	.align	4


	//----- nvinfo : EIATTR_REGCOUNT
	.align		4
        /*0000*/ 	.byte	0x04, 0x2f
        /*0002*/ 	.short	(.L_3 - .L_2)
	.align		4
.L_2:
        /*0004*/ 	.word	index@(triton_poi_fused__native_batch_norm_legit_no_training_mul_softplus_tanh_0)
        /*0008*/ 	.word	0x00000013


	//----- nvinfo : EIATTR_MIN_STACK_SIZE
	.align		4
.L_3:
        /*000c*/ 	.byte	0x04, 0x12
        /*000e*/ 	.short	(.L_5 - .L_4)
	.align		4
.L_4:
        /*0010*/ 	.word	index@(triton_poi_fused__native_batch_norm_legit_no_training_mul_softplus_tanh_0)
        /*0014*/ 	.word	0x00000000


	//----- nvinfo : EIATTR_FRAME_SIZE
	.align		4
.L_5:
        /*0018*/ 	.byte	0x04, 0x11
        /*001a*/ 	.short	(.L_7 - .L_6)
	.align		4
.L_6:
        /*001c*/ 	.word	index@(triton_poi_fused__native_batch_norm_legit_no_training_mul_softplus_tanh_0)
        /*0020*/ 	.word	0x00000000


	//----- nvinfo : EIATTR_MIN_STACK_SIZE
	.align		4
.L_7:
        /*0024*/ 	.byte	0x04, 0x12
        /*0026*/ 	.short	(.L_9 - .L_8)
	.align		4
.L_8:
        /*0028*/ 	.word	index@(triton_poi_fused__native_batch_norm_legit_no_training_mul_softplus_tanh_0)
        /*002c*/ 	.word	0x00000000
.L_9:


//--------------------- .nv.info.triton_poi_fused__native_batch_norm_legit_no_training_mul_softplus_tanh_0 --------------------------
	.section	.nv.info.triton_poi_fused__native_batch_norm_legit_no_training_mul_softplus_tanh_0,"",@"SHT_CUDA_INFO"
	.sectionflags	@""
	.align	4


	//----- nvinfo : EIATTR_CUDA_API_VERSION
	.align		4
        /*0000*/ 	.byte	0x04, 0x37
        /*0002*/ 	.short	(.L_11 - .L_10)
.L_10:
        /*0004*/ 	.word	0x0000007c


	//----- nvinfo : EIATTR_KPARAM_INFO
	.align		4
.L_11:
        /*0008*/ 	.byte	0x04, 0x17
        /*000a*/ 	.short	(.L_13 - .L_12)
.L_12:
        /*000c*/ 	.word	0x00000000
        /*0010*/ 	.short	0x0006
        /*0012*/ 	.short	0x0030
        /*0014*/ 	.byte	0x00, 0xf0, 0x11, 0x00


	//----- nvinfo : EIATTR_KPARAM_INFO
	.align		4
.L_13:
        /*0018*/ 	.byte	0x04, 0x17
        /*001a*/ 	.short	(.L_15 - .L_14)
.L_14:
        /*001c*/ 	.word	0x00000000
        /*0020*/ 	.short	0x0005
        /*0022*/ 	.short	0x0028
        /*0024*/ 	.byte	0x00, 0xf4, 0x21, 0x00


	//----- nvinfo : EIATTR_KPARAM_INFO
	.align		4
.L_15:
        /*0028*/ 	.byte	0x04, 0x17
        /*002a*/ 	.short	(.L_17 - .L_16)
.L_16:
        /*002c*/ 	.word	0x00000000
        /*0030*/ 	.short	0x0004
        /*0032*/ 	.short	0x0020
        /*0034*/ 	.byte	0x00, 0xf4, 0x21, 0x00


	//----- nvinfo : EIATTR_KPARAM_INFO
	.align		4
.L_17:
        /*0038*/ 	.byte	0x04, 0x17
        /*003a*/ 	.short	(.L_19 - .L_18)
.L_18:
        /*003c*/ 	.word	0x00000000
        /*0040*/ 	.short	0x0003
        /*0042*/ 	.short	0x0018
        /*0044*/ 	.byte	0x00, 0xf4, 0x21, 0x00


	//----- nvinfo : EIATTR_KPARAM_INFO
	.align		4
.L_19:
        /*0048*/ 	.byte	0x04, 0x17
        /*004a*/ 	.short	(.L_21 - .L_20)
.L_20:
        /*004c*/ 	.word	0x00000000
        /*0050*/ 	.short	0x0002
        /*0052*/ 	.short	0x0010
        /*0054*/ 	.byte	0x00, 0xf4, 0x21, 0x00


	//----- nvinfo : EIATTR_KPARAM_INFO
	.align		4
.L_21:
        /*0058*/ 	.byte	0x04, 0x17
        /*005a*/ 	.short	(.L_23 - .L_22)
.L_22:
        /*005c*/ 	.word	0x00000000
        /*0060*/ 	.short	0x0001
        /*0062*/ 	.short	0x0008
        /*0064*/ 	.byte	0x00, 0xf4, 0x21, 0x00


	//----- nvinfo : EIATTR_KPARAM_INFO
	.align		4
.L_23:
        /*0068*/ 	.byte	0x04, 0x17
        /*006a*/ 	.short	(.L_25 - .L_24)
.L_24:
        /*006c*/ 	.word	0x00000000
        /*0070*/ 	.short	0x0000
        /*0072*/ 	.short	0x0000
        /*0074*/ 	.byte	0x00, 0xf4, 0x21, 0x00


	//----- nvinfo : EIATTR_SPARSE_MMA_MASK
	.align		4
.L_25:
        /*0078*/ 	.byte	0x03, 0x50
        /*007a*/ 	.short	0x0000


	//----- nvinfo : EIATTR_MAXREG_COUNT
	.align		4
        /*007c*/ 	.byte	0x03, 0x1b
        /*007e*/ 	.short	0x00ff


	//----- nvinfo : EIATTR_EXIT_INSTR_OFFSETS
	.align		4
        /*0080*/ 	.byte	0x04, 0x1c
        /*0082*/ 	.short	(.L_27 - .L_26)


	//   ....[0]....
.L_26:
        /*0084*/ 	.word	0x000006e0


	//   ....[1]....
        /*0088*/ 	.word	0x00000700


	//----- nvinfo : EIATTR_REQNTID
	.align		4
.L_27:
        /*008c*/ 	.byte	0x04, 0x10
        /*008e*/ 	.short	(.L_29 - .L_28)
.L_28:
        /*0090*/ 	.word	0x00000080
        /*0094*/ 	.word	0x00000001
        /*0098*/ 	.word	0x00000001


	//----- nvinfo : EIATTR_CRS_STACK_SIZE
	.align		4
.L_29:
        /*009c*/ 	.byte	0x04, 0x1e
        /*009e*/ 	.short	(.L_31 - .L_30)
.L_30:
        /*00a0*/ 	.word	0x00000000


	//----- nvinfo : EIATTR_CBANK_PARAM_SIZE
	.align		4
.L_31:
        /*00a4*/ 	.byte	0x03, 0x19
        /*00a6*/ 	.short	0x0034


	//----- nvinfo : EIATTR_PARAM_CBANK
	.align		4
        /*00a8*/ 	.byte	0x04, 0x0a
        /*00aa*/ 	.short	(.L_33 - .L_32)
	.align		4
.L_32:
        /*00ac*/ 	.word	index@(.nv.constant0.triton_poi_fused__native_batch_norm_legit_no_training_mul_softplus_tanh_0)
        /*00b0*/ 	.short	0x0210
        /*00b2*/ 	.short	0x0034


	//----- nvinfo : EIATTR_SW_WAR
	.align		4
.L_33:
        /*00b4*/ 	.byte	0x04, 0x36
        /*00b6*/ 	.short	(.L_35 - .L_34)
.L_34:
        /*00b8*/ 	.word	0x00000008
.L_35:


//--------------------- .nv.callgraph             --------------------------
	.section	.nv.callgraph,"",@"SHT_CUDA_CALLGRAPH"
	.align	4
	.sectionentsize	8
	.align		4
        /*0000*/ 	.word	0x00000000
	.align		4
        /*0004*/ 	.word	0xffffffff
	.align		4
        /*0008*/ 	.word	0x00000000
	.align		4
        /*000c*/ 	.word	0xfffffffe
	.align		4
        /*0010*/ 	.word	0x00000000
	.align		4
        /*0014*/ 	.word	0xfffffffd
	.align		4
        /*0018*/ 	.word	0x00000000
	.align		4
        /*001c*/ 	.word	0xfffffffc


//--------------------- .nv.constant4             --------------------------
	.section	.nv.constant4,"a",@progbits
	.align	8
	.align		8
.nv.constant4:
        /*0000*/ 	.dword	_$_str
	.align		8
        /*0008*/ 	.dword	_$_str_$_2


//--------------------- .text.triton_poi_fused__native_batch_norm_legit_no_training_mul_softplus_tanh_0 --------------------------
	.section	.text.triton_poi_fused__native_batch_norm_legit_no_training_mul_softplus_tanh_0,"ax",@progbits
	.align	128
        .global         triton_poi_fused__native_batch_norm_legit_no_training_mul_softplus_tanh_0
        .type           triton_poi_fused__native_batch_norm_legit_no_training_mul_softplus_tanh_0,@function
        .size           triton_poi_fused__native_batch_norm_legit_no_training_mul_softplus_tanh_0,(.L_x_6 - triton_poi_fused__native_batch_norm_legit_no_training_mul_softplus_tanh_0)
        .other          triton_poi_fused__native_batch_norm_legit_no_training_mul_softplus_tanh_0,@"STO_CUDA_ENTRY STV_DEFAULT"
triton_poi_fused__native_batch_norm_legit_no_training_mul_softplus_tanh_0:
.text.triton_poi_fused__native_batch_norm_legit_no_training_mul_softplus_tanh_0:
[----:B------:R-:W0:Y:S01]  /*0000*/  LDC R1, c[0x0][0x28] ;  /* 0x00000a00ff017b82 */ /* 0x000e220000000800 */
[----:B------:R-:W1:Y:S07]  /*0010*/  S2R R2, SR_TID.X ;  /* 0x0000000000027919 */ /* 0x000e6e0000002100 */
[----:B------:R-:W2:Y:S01]  /*0020*/  LDC.64 R8, c[0x0][0x228] ;  /* 0x00008a00ff087b82 */ /* 0x000ea20000000a00 */
[----:B------:R-:W-:Y:S01]  /*0030*/  CS2R R14, SRZ ;  /* 0x00000000000e7805 */ /* 0x000fe2000001ff00 */
[----:B------:R-:W-:Y:S01]  /*0040*/  ULDC.64 UR4, c[0x0][0x208] ;  /* 0x0000820000047ab9 */ /* 0x000fe20000000a00 */
[----:B------:R-:W3:Y:S05]  /*0050*/  S2R R3, SR_CTAID.X ;  /* 0x0000000000037919 */ /* 0x000eea0000002500 */
[----:B------:R-:W4:Y:S08]  /*0060*/  LDC.64 R4, c[0x0][0x218] ;  /* 0x00008600ff047b82 */ /* 0x000f300000000a00 */
[----:B------:R-:W5:Y:S08]  /*0070*/  LDC.64 R6, c[0x0][0x220] ;  /* 0x00008800ff067b82 */ /* 0x000f700000000a00 */
[----:B------:R-:W4:Y:S01]  /*0080*/  LDC.64 R10, c[0x0][0x230] ;  /* 0x00008c00ff0a7b82 */ /* 0x000f220000000a00 */
[----:B-1----:R-:W-:-:S07]  /*0090*/  LOP3.LUT R2, R2, 0x7f, RZ, 0xc0, !PT ;  /* 0x0000007f02027812 */ /* 0x002fce00078ec0ff */
[----:B------:R-:W1:Y:S01]  /*00a0*/  LDC.64 R12, c[0x0][0x238] ;  /* 0x00008e00ff0c7b82 */ /* 0x000e620000000a00 */
[----:B---3--:R-:W-:-:S04]  /*00b0*/  LEA R2, R3, R2, 0x7 ;  /* 0x0000000203027211 */ /* 0x008fc800078e38ff */
[C---:B------:R-:W-:Y:S01]  /*00c0*/  ISETP.GE.AND P0, PT, R2.reuse, 0x510, PT ;  /* 0x000005100200780c */ /* 0x040fe20003f06270 */
[----:B------:R-:W-:-:S05]  /*00d0*/  IMAD.HI R0, R2, 0x1948b0fd, RZ ;  /* 0x1948b0fd02007827 */ /* 0x000fca00078e02ff */
[----:B------:R-:W-:-:S04]  /*00e0*/  SHF.R.U32.HI R3, RZ, 0x1f, R0 ;  /* 0x0000001fff037819 */ /* 0x000fc80000011600 */
[----:B------:R-:W-:-:S04]  /*00f0*/  LEA.HI.SX32 R3, R0, R3, 0x1d ;  /* 0x0000000300037211 */ /* 0x000fc800078feaff */
[----:B------:R-:W-:-:S04]  /*0100*/  LEA.HI R0, R3, R3, RZ, 0x2 ;  /* 0x0000000303007211 */ /* 0x000fc800078f10ff */
[----:B------:R-:W-:-:S04]  /*0110*/  LOP3.LUT R0, R0, 0xfffffffc, RZ, 0xc0, !PT ;  /* 0xfffffffc00007812 */ /* 0x000fc800078ec0ff */
[----:B------:R-:W-:-:S05]  /*0120*/  IADD3 R3, R3, -R0, RZ ;  /* 0x8000000003037210 */ /* 0x000fca0007ffe0ff */
[----:B--2---:R-:W-:-:S05]  /*0130*/  IMAD.WIDE R8, R3, 0x4, R8 ;  /* 0x0000000403087825 */ /* 0x004fca00078e0208 */
[----:B------:R2:W3:Y:S01]  /*0140*/  @!P0 LDG.E.EL R14, desc[UR4][R8.64] ;  /* 0x00000004080e8981 */ /* 0x0004e2000c2e1900 */
[----:B------:R-:W-:Y:S01]  /*0150*/  HFMA2.MMA R0, -RZ, RZ, 0, 0 ;  /* 0x00000000ff007435 */ /* 0x000fe200000001ff */
[----:B----4-:R-:W-:-:S04]  /*0160*/  IMAD.WIDE R4, R2, 0x4, R4 ;  /* 0x0000000402047825 */ /* 0x010fc800078e0204 */
[----:B-----5:R-:W-:-:S04]  /*0170*/  IMAD.WIDE R6, R3, 0x4, R6 ;  /* 0x0000000403067825 */ /* 0x020fc800078e0206 */
[C---:B0-2---:R-:W-:Y:S01]  /*0180*/  IMAD.WIDE R8, R3.reuse, 0x4, R10 ;  /* 0x0000000403087825 */ /* 0x045fe200078e020a */
[----:B------:R-:W2:Y:S03]  /*0190*/  @!P0 LDG.E R0, desc[UR4][R4.64] ;  /* 0x0000000404008981 */ /* 0x000ea6000c1e1900 */
[----:B-1----:R-:W-:Y:S01]  /*01a0*/  IMAD.WIDE R10, R3, 0x4, R12 ;  /* 0x00000004030a7825 */ /* 0x002fe200078e020c */
[----:B------:R-:W-:Y:S01]  /*01b0*/  HFMA2.MMA R12, -RZ, RZ, 0, 0 ;  /* 0x00000000ff0c7435 */ /* 0x000fe200000001ff */
[----:B------:R-:W2:Y:S01]  /*01c0*/  @!P0 LDG.E.EL R15, desc[UR4][R6.64] ;  /* 0x00000004060f8981 */ /* 0x000ea2000c2e1900 */
[----:B------:R-:W-:-:S06]  /*01d0*/  MOV R3, RZ ;  /* 0x000000ff00037202 */ /* 0x000fcc0000000f00 */
[----:B------:R0:W4:Y:S04]  /*01e0*/  @!P0 LDG.E.EL R3, desc[UR4][R8.64] ;  /* 0x0000000408038981 */ /* 0x000128000c2e1900 */
[----:B------:R-:W4:Y:S01]  /*01f0*/  @!P0 LDG.E.EL R12, desc[UR4][R10.64] ;  /* 0x000000040a0c8981 */ /* 0x000f22000c2e1900 */
[----:B------:R-:W-:Y:S01]  /*0200*/  MOV R16, 0x3e800000 ;  /* 0x3e80000000107802 */ /* 0x000fe20000000f00 */
[----:B------:R-:W-:Y:S01]  /*0210*/  BSSY B0, `(.L_x_0) ;  /* 0x0000030000007945 */ /* 0x000fe20003800000 */
[----:B0-----:R-:W-:Y:S01]  /*0220*/  HFMA2.MMA R9, -RZ, RZ, 1.3056640625, -1.8671875 ;  /* 0x3d39bf78ff097435 */ /* 0x001fe200000001ff */
[----:B---3--:R-:W-:-:S04]  /*0230*/  FADD R14, R14, 9.9999997473787516356e-06 ;  /* 0x3727c5ac0e0e7421 */ /* 0x008fc80000000000 */
[----:B------:R-:W0:Y:S01]  /*0240*/  MUFU.SQRT R13, R14 ;  /* 0x0000000e000d7308 */ /* 0x000e220000002000 */
[----:B--2---:R-:W-:Y:S01]  /*0250*/  FADD R0, -R15, R0 ;  /* 0x000000000f007221 */ /* 0x004fe20000000100 */
[C---:B0-----:R-:W-:Y:S02]  /*0260*/  FSETP.GT.AND P1, PT, R13.reuse, 8.50705917302346158658e+37, PT ;  /* 0x7e8000000d00780b */ /* 0x041fe40003f24000 */
[----:B------:R-:W-:Y:S02]  /*0270*/  FSETP.GEU.AND P2, PT, R13, 1.175494350822287508e-38, PT ;  /* 0x008000000d00780b */ /* 0x000fe40003f4e000 */
[----:B------:R-:W-:-:S09]  /*0280*/  FSEL R4, R16, 1, P1 ;  /* 0x3f80000010047808 */ /* 0x000fd20000800000 */
[----:B------:R-:W-:Y:S02]  /*0290*/  @P1 FMUL R13, R13, 0.25 ;  /* 0x3e8000000d0d1820 */ /* 0x000fe40000400000 */
[----:B------:R-:W-:Y:S02]  /*02a0*/  @!P2 FMUL R4, R4, 16777216 ;  /* 0x4b8000000404a820 */ /* 0x000fe40000400000 */
[----:B------:R-:W-:-:S06]  /*02b0*/  @!P2 FMUL R13, R13, 16777216 ;  /* 0x4b8000000d0da820 */ /* 0x000fcc0000400000 */
[----:B------:R-:W0:Y:S02]  /*02c0*/  MUFU.RCP R13, R13 ;  /* 0x0000000d000d7308 */ /* 0x000e240000001000 */
[----:B0-----:R-:W-:-:S04]  /*02d0*/  FMUL R5, R13, R4 ;  /* 0x000000040d057220 */ /* 0x001fc80000400000 */
[----:B------:R-:W-:-:S04]  /*02e0*/  FMUL R5, R0, R5 ;  /* 0x0000000500057220 */ /* 0x000fc80000400000 */
[----:B----4-:R-:W-:-:S04]  /*02f0*/  FFMA R3, R5, R3, R12 ;  /* 0x0000000305037223 */ /* 0x010fc8000000000c */
[----:B------:R-:W-:-:S05]  /*0300*/  FMUL R0, R3, 1.4426950216293334961 ;  /* 0x3fb8aa3b03007820 */ /* 0x000fca0000400000 */
[----:B------:R-:W-:-:S13]  /*0310*/  FSETP.GEU.AND P1, PT, R0, -126, PT ;  /* 0xc2fc00000000780b */ /* 0x000fda0003f2e000 */
[----:B------:R-:W-:-:S04]  /*0320*/  @!P1 FMUL R0, R0, 0.5 ;  /* 0x3f00000000009820 */ /* 0x000fc80000400000 */
[----:B------:R-:W0:Y:S02]  /*0330*/  MUFU.EX2 R4, R0 ;  /* 0x0000000000047308 */ /* 0x000e240000000800 */
[----:B0-----:R-:W-:Y:S01]  /*0340*/  @!P1 FMUL R4, R4, R4 ;  /* 0x0000000404049220 */ /* 0x001fe20000400000 */
[----:B------:R-:W-:-:S03]  /*0350*/  FSETP.GT.AND P1, PT, R3, 20, PT ;  /* 0x41a000000300780b */ /* 0x000fc60003f24000 */
[C---:B------:R-:W-:Y:S01]  /*0360*/  FADD.FTZ.RZ R5, R4.reuse, 1 ;  /* 0x3f80000004057421 */ /* 0x040fe2000001c000 */
[----:B------:R-:W-:-:S04]  /*0370*/  ISETP.GE.U32.AND P2, PT, R4, 0x7f800000, PT ;  /* 0x7f8000000400780c */ /* 0x000fc80003f46070 */
[----:B------:R-:W-:-:S04]  /*0380*/  IADD3 R5, R5, -0x3f400000, RZ ;  /* 0xc0c0000005057810 */ /* 0x000fc80007ffe0ff */
[----:B------:R-:W-:-:S04]  /*0390*/  LOP3.LUT R5, R5, 0xff800000, RZ, 0xc0, !PT ;  /* 0xff80000005057812 */ /* 0x000fc800078ec0ff */
[----:B------:R-:W-:Y:S02]  /*03a0*/  IADD3 R7, -R5, 0x40800000, RZ ;  /* 0x4080000005077810 */ /* 0x000fe40007ffe1ff */
[----:B------:R-:W-:Y:S02]  /*03b0*/  IADD3 R6, R4, -R5, RZ ;  /* 0x8000000504067210 */ /* 0x000fe40007ffe0ff */
[----:B------:R-:W-:Y:S01]  /*03c0*/  I2FP.F32.S32 R5, R5 ;  /* 0x0000000500057245 */ /* 0x000fe20000201400 */
[----:B------:R-:W-:-:S04]  /*03d0*/  FFMA.FTZ R7, R7, R16, -1 ;  /* 0xbf80000007077423 */ /* 0x000fc80000010010 */
[----:B------:R-:W-:Y:S01]  /*03e0*/  FADD R6, R6, R7 ;  /* 0x0000000706067221 */ /* 0x000fe20000000000 */
[----:B------:R-:W-:-:S03]  /*03f0*/  FMUL R5, R5, 1.1920928955078125e-07 ;  /* 0x3400000005057820 */ /* 0x000fc60000400000 */
[----:B------:R-:W-:-:S04]  /*0400*/  FFMA.FTZ R7, R6, -R9, 0.10546888411045074463 ;  /* 0x3dd8001206077423 */ /* 0x000fc80000010809 */
[----:B------:R-:W-:-:S04]  /*0410*/  FFMA.FTZ R7, R6, R7, -0.13229703903198242188 ;  /* 0xbe0778e006077423 */ /* 0x000fc80000010007 */
[----:B------:R-:W-:-:S04]  /*0420*/  FFMA.FTZ R7, R6, R7, 0.14491446316242218018 ;  /* 0x3e14647506077423 */ /* 0x000fc80000010007 */
[----:B------:R-:W-:-:S04]  /*0430*/  FFMA.FTZ R7, R6, R7, -0.16641564667224884033 ;  /* 0xbe2a68dd06077423 */ /* 0x000fc80000010007 */
[----:B------:R-:W-:-:S04]  /*0440*/  FFMA.FTZ R7, R6, R7, 0.19988867640495300293 ;  /* 0x3e4caf9e06077423 */ /* 0x000fc80000010007 */
[----:B------:R-:W-:-:S04]  /*0450*/  FFMA.FTZ R7, R6, R7, -0.25000196695327758789 ;  /* 0xbe80004206077423 */ /* 0x000fc80000010007 */
[----:B------:R-:W-:-:S04]  /*0460*/  FFMA.FTZ R7, R6, R7, 0.33333510160446166992 ;  /* 0x3eaaaae606077423 */ /* 0x000fc80000010007 */
[----:B------:R-:W-:-:S04]  /*0470*/  FFMA.FTZ R7, R6, R7, -0.5 ;  /* 0xbf00000006077423 */ /* 0x000fc80000010007 */
[----:B------:R-:W-:-:S04]  /*0480*/  FMUL R7, R6, R7 ;  /* 0x0000000706077220 */ /* 0x000fc80000400000 */
[----:B------:R-:W-:-:S04]  /*0490*/  FFMA.FTZ R6, R6, R7, R6 ;  /* 0x0000000706067223 */ /* 0x000fc80000010006 */
[----:B------:R-:W-:Y:S01]  /*04a0*/  FFMA.FTZ R6, R5, 0.69314718246459960938, R6 ;  /* 0x3f31721805067823 */ /* 0x000fe20000010006 */
[----:B------:R-:W-:Y:S06]  /*04b0*/  @!P2 BRA `(.L_x_1) ;  /* 0x000000000014a947 */ /* 0x000fec0003800000 */
[C---:B------:R-:W-:Y:S02]  /*04c0*/  ISETP.GE.AND P2, PT, R4.reuse, -0x407fffff, PT ;  /* 0xbf8000010400780c */ /* 0x040fe40003f46270 */
[----:B------:R-:W-:-:S11]  /*04d0*/  FSETP.NEU.AND P3, PT, R4, RZ, PT ;  /* 0x000000ff0400720b */ /* 0x000fd60003f6d000 */
[----:B------:R-:W-:-:S05]  /*04e0*/  @P2 MOV R5, 0x7f800000 ;  /* 0x7f80000000052802 */ /* 0x000fca0000000f00 */
[----:B------:R-:W-:-:S05]  /*04f0*/  @P2 FFMA.FTZ R6, R4, R5, +INF ;  /* 0x7f80000004062423 */ /* 0x000fca0000010005 */
[----:B------:R-:W-:-:S07]  /*0500*/  FSEL R6, R6, -RZ, P3 ;  /* 0x800000ff06067208 */ /* 0x000fce0001800000 */
.L_x_1:
[----:B------:R-:W-:Y:S05]  /*0510*/  BSYNC B0 ;  /* 0x0000000000007941 */ /* 0x000fea0003800000 */
.L_x_0:
[----:B------:R-:W-:Y:S01]  /*0520*/  FSEL R9, R3, R6, P1 ;  /* 0x0000000603097208 */ /* 0x000fe20000800000 */
[----:B------:R-:W-:Y:S01]  /*0530*/  BSSY B0, `(.L_x_2) ;  /* 0x0000016000007945 */ /* 0x000fe20003800000 */
[----:B------:R-:W-:-:S03]  /*0540*/  SHF.R.S32.HI R7, RZ, 0x1f, R2 ;  /* 0x0000001fff077819 */ /* 0x000fc60000011402 */
[----:B------:R-:W-:-:S05]  /*0550*/  FADD.FTZ R6, |R9|, -RZ ;  /* 0x800000ff09067221 */ /* 0x000fca0000010200 */
[----:B------:R-:W-:-:S13]  /*0560*/  FSETP.GE.AND P1, PT, R6, 0.60000002384185791016, PT ;  /* 0x3f19999a0600780b */ /* 0x000fda0003f26000 */
[----:B------:R-:W-:Y:S05]  /*0570*/  @!P1 BRA `(.L_x_3) ;  /* 0x0000000000289947 */ /* 0x000fea0003800000 */
[C---:B------:R-:W-:Y:S01]  /*0580*/  FMUL R4, R6.reuse, 2.8853900432586669922 ;  /* 0x4038aa3b06047820 */ /* 0x040fe20000400000 */
[----:B------:R-:W-:Y:S02]  /*0590*/  MOV R0, 0x3f800000 ;  /* 0x3f80000000007802 */ /* 0x000fe40000000f00 */
[----:B------:R-:W-:-:S03]  /*05a0*/  FSETP.GE.AND P1, PT, R6, 9.010913848876953125, PT ;  /* 0x41102cb40600780b */ /* 0x000fc60003f26000 */
[----:B------:R-:W0:Y:S02]  /*05b0*/  MUFU.EX2 R4, R4 ;  /* 0x0000000400047308 */ /* 0x000e240000000800 */
[----:B0-----:R-:W-:-:S06]  /*05c0*/  FADD R5, R4, 1 ;  /* 0x3f80000004057421 */ /* 0x001fcc0000000000 */
[----:B------:R-:W0:Y:S02]  /*05d0*/  MUFU.RCP R5, R5 ;  /* 0x0000000500057308 */ /* 0x000e240000001000 */
[----:B0-----:R-:W-:-:S05]  /*05e0*/  FFMA.FTZ R0, R5, -2, R0 ;  /* 0xc000000005007823 */ /* 0x001fca0000010000 */
[----:B------:R-:W-:-:S04]  /*05f0*/  FSEL R0, R0, 1, !P1 ;  /* 0x3f80000000007808 */ /* 0x000fc80004800000 */
[----:B------:R-:W-:Y:S01]  /*0600*/  LOP3.LUT R0, R0, 0x80000000, R9, 0xf8, !PT ;  /* 0x8000000000007812 */ /* 0x000fe200078ef809 */
[----:B------:R-:W-:Y:S06]  /*0610*/  BRA `(.L_x_4) ;  /* 0x00000000001c7947 */ /* 0x000fec0003800000 */
.L_x_3:
[----:B------:R-:W-:Y:S01]  /*0620*/  HFMA2.MMA R0, -RZ, RZ, 1.125, -9232 ;  /* 0x3c80f082ff007435 */ /* 0x000fe200000001ff */
[----:B------:R-:W-:-:S09]  /*0630*/  FMUL R5, R9, R9 ;  /* 0x0000000909057220 */ /* 0x000fd20000400000 */
[----:B------:R-:W-:-:S04]  /*0640*/  FFMA.FTZ R0, R5, R0, -0.052303962409496307373 ;  /* 0xbd563cae05007423 */ /* 0x000fc80000010000 */
[----:B------:R-:W-:-:S04]  /*0650*/  FFMA.FTZ R0, R5, R0, 0.1331529766321182251 ;  /* 0x3e08594105007423 */ /* 0x000fc80000010000 */
[----:B------:R-:W-:-:S04]  /*0660*/  FFMA.FTZ R0, R5, R0, -0.33332768082618713379 ;  /* 0xbeaaa9ed05007423 */ /* 0x000fc80000010000 */
[----:B------:R-:W-:-:S04]  /*0670*/  FFMA.FTZ R0, R5, R0, RZ ;  /* 0x0000000005007223 */ /* 0x000fc800000100ff */
[----:B------:R-:W-:-:S07]  /*0680*/  FFMA.FTZ R0, R9, R0, R9 ;  /* 0x0000000009007223 */ /* 0x000fce0000010009 */
.L_x_4:
[----:B------:R-:W-:Y:S05]  /*0690*/  BSYNC B0 ;  /* 0x0000000000007941 */ /* 0x000fea0003800000 */
.L_x_2:
[----:B------:R-:W-:Y:S01]  /*06a0*/  ULDC.64 UR6, c[0x0][0x210] ;  /* 0x0000840000067ab9 */ /* 0x000fe20000000a00 */
[----:B------:R-:W-:Y:S01]  /*06b0*/  FMUL R3, R3, R0 ;  /* 0x0000000003037220 */ /* 0x000fe20000400000 */
[----:B------:R-:W-:-:S04]  /*06c0*/  LEA R4, P1, R2, UR6, 0x2 ;  /* 0x0000000602047c11 */ /* 0x000fc8000f8210ff */
[----:B------:R-:W-:Y:S01]  /*06d0*/  LEA.HI.X R5, R2, UR7, R7, 0x2, P1 ;  /* 0x0000000702057c11 */ /* 0x000fe200088f1407 */
[----:B------:R-:W-:Y:S08]  /*06e0*/  @P0 EXIT ;  /* 0x000000000000094d */ /* 0x000ff00003800000 */
[----:B------:R-:W-:Y:S01]  /*06f0*/  STG.E desc[UR4][R4.64], R3 ;  /* 0x0000000304007986 */ /* 0x000fe2000c101904 */
[----:B------:R-:W-:Y:S05]  /*0700*/  EXIT ;  /* 0x000000000000794d */ /* 0x000fea0003800000 */
.L_x_5:
[----:B------:R-:W-:-:S00]  /*0710*/  BRA `(.L_x_5) ;  /* 0xfffffffc00fc7947 */ /* 0x000fc0000383ffff */
[----:B------:R-:W-:-:S00]  /*0720*/  NOP ;  /* 0x0000000000007918 */ /* 0x000fc00000000000 */
        /* <DEDUP_REMOVED lines=13> */
.L_x_6:


//--------------------- .nv.global.init           --------------------------
	.section	.nv.global.init,"aw",@progbits
.nv.global.init:
	.type		_$_str,@object
	.size		_$_str,(_$_str_$_2 - _$_str)
_$_str:
        /*0000*/ 	.byte	0x5f, 0x5f, 0x43, 0x55, 0x44, 0x41, 0x5f, 0x46, 0x54, 0x5a, 0x00
	.type		_$_str_$_2,@object
	.size		_$_str_$_2,(.L_1 - _$_str_$_2)
_$_str_$_2:
        /*000b*/ 	.byte	0x5f, 0x5f, 0x43, 0x55, 0x44, 0x41, 0x5f, 0x50, 0x52, 0x45, 0x43, 0x5f, 0x53, 0x51, 0x52, 0x54
        /*001b*/ 	.byte	0x00
.L_1:


//--------------------- .nv.constant0.triton_poi_fused__native_batch_norm_legit_no_training_mul_softplus_tanh_0 --------------------------
	.section	.nv.constant0.triton_poi_fused__native_batch_norm_legit_no_training_mul_softplus_tanh_0,"a",@progbits
	.sectionflags	@""
	.align	4
.nv.constant0.triton_poi_fused__native_batch_norm_legit_no_training_mul_softplus_tanh_0:
	.zero		580
